//
// Generated by NVIDIA NVVM Compiler
//
// Compiler Build ID: CL-36424714
// Cuda compilation tools, release 13.0, V13.0.88
// Based on NVVM 20.0.0
//

.version 9.0
.target sm_100
.address_size 64

	// .globl	_Z3addiPiS_

.visible .entry _Z3addiPiS_(
	.param .u32 _Z3addiPiS__param_0,
	.param .u64 .ptr .align 1 _Z3addiPiS__param_1,
	.param .u64 .ptr .align 1 _Z3addiPiS__param_2
)
{
	.reg .pred 	%p<2>;
	.reg .b32 	%r<9>;
	.reg .b64 	%rd<8>;

	ld.param.u32 	%r2, [_Z3addiPiS__param_0];
	ld.param.u64 	%rd1, [_Z3addiPiS__param_1];
	ld.param.u64 	%rd2, [_Z3addiPiS__param_2];
	mov.u32 	%r3, %ctaid.x;
	mov.u32 	%r4, %ntid.x;
	mov.u32 	%r5, %tid.x;
	mad.lo.s32 	%r1, %r3, %r4, %r5;
	setp.ge.s32 	%p1, %r1, %r2;
	@%p1 bra 	$L__BB0_2;
	cvta.to.global.u64 	%rd3, %rd1;
	cvta.to.global.u64 	%rd4, %rd2;
	mul.wide.s32 	%rd5, %r1, 4;
	add.s64 	%rd6, %rd3, %rd5;
	ld.global.u32 	%r6, [%rd6];
	add.s64 	%rd7, %rd4, %rd5;
	ld.global.u32 	%r7, [%rd7];
	add.s32 	%r8, %r7, %r6;
	st.global.u32 	[%rd7], %r8;
$L__BB0_2:
	ret;

}


// ===== COMPILED SASS (sm_100) =====

	.target	sm_100

	.elftype	@"ET_EXEC"


//--------------------- .note.nv.tkinfo           --------------------------
	.section	.note.nv.tkinfo,"",@"SHT_NOTE"
	.sectionflags	@"SHF_NOTE_NV_TKINFO"
	.tkinfo
        /*0018*/ 	.word	0x00000002
        /*0030*/ 	.string	""
        /*0030*/ 	.string	"ptxas"
        /*0030*/ 	.string	"Cuda compilation tools, release 13.0, V13.0.88"
        /*0030*/ 	.string	"Build cuda_13.0.r13.0/compiler.36424714_0"
        /*0030*/ 	.string	"-arch sm_100 -m 64 "



//--------------------- .note.nv.cuinfo           --------------------------
	.section	.note.nv.cuinfo,"",@"SHT_NOTE"
	.sectionflags	@"SHF_NOTE_NV_CUINFO"
        /*0018*/ 	.short	0x0002
        /*001a*/ 	.short	0x0064
        /*001c*/ 	.short	0x0082
	.zero		2


//--------------------- .nv.info                  --------------------------
	.section	.nv.info,"",@"SHT_CUDA_INFO"
	.align	4


	//----- nvinfo : EIATTR_REGCOUNT
	.align		4
        /*0000*/ 	.byte	0x04, 0x2f
        /*0002*/ 	.short	(.L_1 - .L_0)
	.align		4
.L_0:
        /*0004*/ 	.word	index@(_Z3addiPiS_)
        /*0008*/ 	.word	0x0000000a


	//----- nvinfo : EIATTR_FRAME_SIZE
	.align		4
.L_1:
        /*000c*/ 	.byte	0x04, 0x11
        /*000e*/ 	.short	(.L_3 - .L_2)
	.align		4
.L_2:
        /*0010*/ 	.word	index@(_Z3addiPiS_)
        /*0014*/ 	.word	0x00000000


	//----- nvinfo : EIATTR_MIN_STACK_SIZE
	.align		4
.L_3:
        /*0018*/ 	.byte	0x04, 0x12
        /*001a*/ 	.short	(.L_5 - .L_4)
	.align		4
.L_4:
        /*001c*/ 	.word	index@(_Z3addiPiS_)
        /*0020*/ 	.word	0x00000000
.L_5:


//--------------------- .nv.compat                --------------------------
	.section	.nv.compat,"",@"SHT_CUDA_COMPAT_INFO"
	.align	4
        /*0000*/ 	.byte	0x02, 0x09, 0x00, 0x00, 0x02, 0x02, 0x01, 0x00, 0x02, 0x05, 0x05, 0x00, 0x03, 0x07, 0x01, 0x01
        /*0010*/ 	.byte	0x02, 0x03, 0x00, 0x00, 0x02, 0x06, 0x01, 0x00, 0x04, 0x0b, 0x08, 0x00, 0x09, 0x00, 0x00, 0x00
        /*0020*/ 	.byte	0x00, 0x00, 0x00, 0x00


//--------------------- .nv.info._Z3addiPiS_      --------------------------
	.section	.nv.info._Z3addiPiS_,"",@"SHT_CUDA_INFO"
	.sectionflags	@""
	.align	4


	//----- nvinfo : EIATTR_CUDA_API_VERSION
	.align		4
        /*0000*/ 	.byte	0x04, 0x37
        /*0002*/ 	.short	(.L_7 - .L_6)
.L_6:
        /*0004*/ 	.word	0x00000082


	//----- nvinfo : EIATTR_KPARAM_INFO
	.align		4
.L_7:
        /*0008*/ 	.byte	0x04, 0x17
        /*000a*/ 	.short	(.L_9 - .L_8)
.L_8:
        /*000c*/ 	.word	0x00000000
        /*0010*/ 	.short	0x0002
        /*0012*/ 	.short	0x0010
        /*0014*/ 	.byte	0x00, 0xf5, 0x21, 0x00


	//----- nvinfo : EIATTR_KPARAM_INFO
	.align		4
.L_9:
        /*0018*/ 	.byte	0x04, 0x17
        /*001a*/ 	.short	(.L_11 - .L_10)
.L_10:
        /*001c*/ 	.word	0x00000000
        /*0020*/ 	.short	0x0001
        /*0022*/ 	.short	0x0008
        /*0024*/ 	.byte	0x00, 0xf5, 0x21, 0x00


	//----- nvinfo : EIATTR_KPARAM_INFO
	.align		4
.L_11:
        /*0028*/ 	.byte	0x04, 0x17
        /*002a*/ 	.short	(.L_13 - .L_12)
.L_12:
        /*002c*/ 	.word	0x00000000
        /*0030*/ 	.short	0x0000
        /*0032*/ 	.short	0x0000
        /*0034*/ 	.byte	0x00, 0xf0, 0x11, 0x00


	//----- nvinfo : EIATTR_SPARSE_MMA_MASK
	.align		4
.L_13:
        /*0038*/ 	.byte	0x03, 0x50
        /*003a*/ 	.short	0x0000


	//----- nvinfo : EIATTR_MAXREG_COUNT
	.align		4
        /*003c*/ 	.byte	0x03, 0x1b
        /*003e*/ 	.short	0x00ff


	//----- nvinfo : EIATTR_MERCURY_ISA_VERSION
	.align		4
        /*0040*/ 	.byte	0x03, 0x5f
        /*0042*/ 	.short	0x0101


	//----- nvinfo : EIATTR_VRC_CTA_INIT_COUNT
	.align		4
        /*0044*/ 	.byte	0x02, 0x4a
	.zero		1
	.zero		1


	//----- nvinfo : EIATTR_EXIT_INSTR_OFFSETS
	.align		4
        /*0048*/ 	.byte	0x04, 0x1c
        /*004a*/ 	.short	(.L_15 - .L_14)


	//   ....[0]....
.L_14:
        /*004c*/ 	.word	0x00000070


	//   ....[1]....
        /*0050*/ 	.word	0x00000110


	//----- nvinfo : EIATTR_CBANK_PARAM_SIZE
	.align		4
.L_15:
        /*0054*/ 	.byte	0x03, 0x19
        /*0056*/ 	.short	0x0018


	//----- nvinfo : EIATTR_PARAM_CBANK
	.align		4
        /*0058*/ 	.byte	0x04, 0x0a
        /*005a*/ 	.short	(.L_17 - .L_16)
	.align		4
.L_16:
        /*005c*/ 	.word	index@(.nv.constant0._Z3addiPiS_)
        /*0060*/ 	.short	0x0380
        /*0062*/ 	.short	0x0018


	//----- nvinfo : EIATTR_SW_WAR
	.align		4
.L_17:
        /*0064*/ 	.byte	0x04, 0x36
        /*0066*/ 	.short	(.L_19 - .L_18)
.L_18:
        /*0068*/ 	.word	0x00000008
.L_19:


//--------------------- .nv.callgraph             --------------------------
	.section	.nv.callgraph,"",@"SHT_CUDA_CALLGRAPH"
	.align	4
	.sectionentsize	8
	.align		4
        /*0000*/ 	.word	0x00000000
	.align		4
        /*0004*/ 	.word	0xffffffff
	.align		4
        /*0008*/ 	.word	0x00000000
	.align		4
        /*000c*/ 	.word	0xfffffffe
	.align		4
        /*0010*/ 	.word	0x00000000
	.align		4
        /*0014*/ 	.word	0xfffffffd
	.align		4
        /*0018*/ 	.word	0x00000000
	.align		4
        /*001c*/ 	.word	0xfffffffc


//--------------------- .text._Z3addiPiS_         --------------------------
	.section	.text._Z3addiPiS_,"ax",@progbits
	.align	128
        .global         _Z3addiPiS_
        .type           _Z3addiPiS_,@function
        .size           _Z3addiPiS_,(.L_x_1 - _Z3addiPiS_)
        .other          _Z3addiPiS_,@"STO_CUDA_ENTRY STV_DEFAULT"
_Z3addiPiS_:
.text._Z3addiPiS_:
[----:B------:R-:W-:Y:S01]  /*0000*/  LDC R1, c[0x0][0x37c] ;  /* 0x0000df00ff017b82 */ /* 0x000fe20000000800 */
[----:B------:R-:W0:Y:S07]  /*0010*/  S2R R0, SR_TID.X ;  /* 0x0000000000007919 */ /* 0x000e2e0000002100 */
[----:B------:R-:W0:Y:S01]  /*0020*/  S2UR UR4, SR_CTAID.X ;  /* 0x00000000000479c3 */ /* 0x000e220000002500 */
[----:B------:R-:W1:Y:S07]  /*0030*/  LDCU UR5, c[0x0][0x380] ;  /* 0x00007000ff0577ac */ /* 0x000e6e0008000800 */
[----:B------:R-:W0:Y:S02]  /*0040*/  LDC R7, c[0x0][0x360] ;  /* 0x0000d800ff077b82 */ /* 0x000e240000000800 */
[----:B0-----:R-:W-:-:S05]  /*0050*/  IMAD R7, R7, UR4, R0 ;  /* 0x0000000407077c24 */ /* 0x001fca000f8e0200 */
[----:B-1----:R-:W-:-:S13]  /*0060*/  ISETP.GE.AND P0, PT, R7, UR5, PT ;  /* 0x0000000507007c0c */ /* 0x002fda000bf06270 */
[----:B------:R-:W-:Y:S05]  /*0070*/  @P0 EXIT ;  /* 0x000000000000094d */ /* 0x000fea0003800000 */
[----:B------:R-:W0:Y:S01]  /*0080*/  LDC.64 R2, c[0x0][0x388] ;  /* 0x0000e200ff027b82 */ /* 0x000e220000000a00 */
[----:B------:R-:W1:Y:S07]  /*0090*/  LDCU.64 UR4, c[0x0][0x358] ;  /* 0x00006b00ff0477ac */ /* 0x000e6e0008000a00 */
[----:B------:R-:W2:Y:S01]  /*00a0*/  LDC.64 R4, c[0x0][0x390] ;  /* 0x0000e400ff047b82 */ /* 0x000ea20000000a00 */
[----:B0-----:R-:W-:-:S06]  /*00b0*/  IMAD.WIDE R2, R7, 0x4, R2 ;  /* 0x0000000407027825 */ /* 0x001fcc00078e0202 */
[----:B-1----:R-:W3:Y:S01]  /*00c0*/  LDG.E R2, desc[UR4][R2.64] ;  /* 0x0000000402027981 */ /* 0x002ee2000c1e1900 */
[----:B--2---:R-:W-:-:S05]  /*00d0*/  IMAD.WIDE R4, R7, 0x4, R4 ;  /* 0x0000000407047825 */ /* 0x004fca00078e0204 */
[----:B------:R-:W3:Y:S02]  /*00e0*/  LDG.E R7, desc[UR4][R4.64] ;  /* 0x0000000404077981 */ /* 0x000ee4000c1e1900 */
[----:B---3--:R-:W-:-:S05]  /*00f0*/  IADD3 R7, PT, PT, R2, R7, RZ ;  /* 0x0000000702077210 */ /* 0x008fca0007ffe0ff */
[----:B------:R-:W-:Y:S01]  /*0100*/  STG.E desc[UR4][R4.64], R7 ;  /* 0x0000000704007986 */ /* 0x000fe2000c101904 */
[----:B------:R-:W-:Y:S05]  /*0110*/  EXIT ;  /* 0x000000000000794d */ /* 0x000fea0003800000 */
.L_x_0:
[----:B------:R-:W-:-:S00]  /*0120*/  BRA `(.L_x_0) ;  /* 0xfffffffc00fc7947 */ /* 0x000fc0000383ffff */
[----:B------:R-:W-:-:S00]  /*0130*/  NOP ;  /* 0x0000000000007918 */ /* 0x000fc00000000000 */
        /* <DEDUP_REMOVED lines=12> */
.L_x_1:


//--------------------- .nv.shared.reserved.0     --------------------------
	.section	.nv.shared.reserved.0,"aw",@nobits
	.weak		__nv_reservedSMEM_offset_0_alias
	.size		__nv_reservedSMEM_offset_0_alias, 0, 64
	.other		__nv_reservedSMEM_offset_0_alias,@"STO_CUDA_RESERVED_SHARED STV_DEFAULT"
__nv_reservedSMEM_offset_0_alias:
	.zero		0
	.zero		64


//--------------------- .nv.constant0._Z3addiPiS_ --------------------------
	.section	.nv.constant0._Z3addiPiS_,"a",@progbits
	.sectionflags	@""
	.align	4
.nv.constant0._Z3addiPiS_:
	.zero		920


//--------------------- SYMBOLS --------------------------

	.type		.nv.reservedSmem.offset0,@object
	.size		.nv.reservedSmem.offset0,0x4
